//
// Generated by NVIDIA NVVM Compiler
//
// Compiler Build ID: CL-36424714
// Cuda compilation tools, release 13.0, V13.0.88
// Based on NVVM 20.0.0
//

.version 9.0
.target sm_100
.address_size 64

	// .globl	_Z7allLog2PdS_i

.visible .entry _Z7allLog2PdS_i(
	.param .u64 .ptr .align 1 _Z7allLog2PdS_i_param_0,
	.param .u64 .ptr .align 1 _Z7allLog2PdS_i_param_1,
	.param .u32 _Z7allLog2PdS_i_param_2
)
{
	.reg .pred 	%p<4>;
	.reg .b32 	%r<13>;
	.reg .b64 	%rd<8>;
	.reg .b64 	%fd<3>;

	ld.param.u64 	%rd3, [_Z7allLog2PdS_i_param_0];
	ld.param.u64 	%rd4, [_Z7allLog2PdS_i_param_1];
	ld.param.u32 	%r6, [_Z7allLog2PdS_i_param_2];
	setp.lt.s32 	%p1, %r6, 1;
	@%p1 bra 	$L__BB0_5;
	mov.u32 	%r8, %ntid.x;
	mov.u32 	%r9, %nctaid.x;
	mul.lo.s32 	%r1, %r8, %r9;
	mov.u32 	%r10, %ctaid.x;
	mov.u32 	%r11, %tid.x;
	mad.lo.s32 	%r2, %r10, %r8, %r11;
	cvta.to.global.u64 	%rd1, %rd3;
	cvta.to.global.u64 	%rd2, %rd4;
	mov.b32 	%r12, 0;
$L__BB0_2:
	add.s32 	%r4, %r2, %r12;
	setp.ge.s32 	%p2, %r4, %r6;
	@%p2 bra 	$L__BB0_4;
	mul.wide.s32 	%rd5, %r4, 8;
	add.s64 	%rd6, %rd1, %rd5;
	ld.global.f64 	%fd1, [%rd6];
	mul.f64 	%fd2, %fd1, 0d3FE0000000000000;
	add.s64 	%rd7, %rd2, %rd5;
	st.global.f64 	[%rd7], %fd2;
$L__BB0_4:
	add.s32 	%r12, %r12, %r1;
	setp.lt.s32 	%p3, %r12, %r6;
	@%p3 bra 	$L__BB0_2;
$L__BB0_5:
	ret;

}


// ===== COMPILED SASS (sm_100) =====

	.target	sm_100

	.elftype	@"ET_EXEC"


//--------------------- .note.nv.tkinfo           --------------------------
	.section	.note.nv.tkinfo,"",@"SHT_NOTE"
	.sectionflags	@"SHF_NOTE_NV_TKINFO"
	.tkinfo
        /*0018*/ 	.word	0x00000002
        /*0030*/ 	.string	""
        /*0030*/ 	.string	"ptxas"
        /*0030*/ 	.string	"Cuda compilation tools, release 13.0, V13.0.88"
        /*0030*/ 	.string	"Build cuda_13.0.r13.0/compiler.36424714_0"
        /*0030*/ 	.string	"-arch sm_100 -m 64 "



//--------------------- .note.nv.cuinfo           --------------------------
	.section	.note.nv.cuinfo,"",@"SHT_NOTE"
	.sectionflags	@"SHF_NOTE_NV_CUINFO"
        /*0018*/ 	.short	0x0002
        /*001a*/ 	.short	0x0064
        /*001c*/ 	.short	0x0082
	.zero		2


//--------------------- .nv.info                  --------------------------
	.section	.nv.info,"",@"SHT_CUDA_INFO"
	.align	4


	//----- nvinfo : EIATTR_REGCOUNT
	.align		4
        /*0000*/ 	.byte	0x04, 0x2f
        /*0002*/ 	.short	(.L_1 - .L_0)
	.align		4
.L_0:
        /*0004*/ 	.word	index@(_Z7allLog2PdS_i)
        /*0008*/ 	.word	0x0000000e


	//----- nvinfo : EIATTR_FRAME_SIZE
	.align		4
.L_1:
        /*000c*/ 	.byte	0x04, 0x11
        /*000e*/ 	.short	(.L_3 - .L_2)
	.align		4
.L_2:
        /*0010*/ 	.word	index@(_Z7allLog2PdS_i)
        /*0014*/ 	.word	0x00000000


	//----- nvinfo : EIATTR_MIN_STACK_SIZE
	.align		4
.L_3:
        /*0018*/ 	.byte	0x04, 0x12
        /*001a*/ 	.short	(.L_5 - .L_4)
	.align		4
.L_4:
        /*001c*/ 	.word	index@(_Z7allLog2PdS_i)
        /*0020*/ 	.word	0x00000000
.L_5:


//--------------------- .nv.compat                --------------------------
	.section	.nv.compat,"",@"SHT_CUDA_COMPAT_INFO"
	.align	4
        /*0000*/ 	.byte	0x02, 0x09, 0x00, 0x00, 0x02, 0x02, 0x01, 0x00, 0x02, 0x05, 0x05, 0x00, 0x03, 0x07, 0x01, 0x01
        /*0010*/ 	.byte	0x02, 0x03, 0x00, 0x00, 0x02, 0x06, 0x01, 0x00, 0x04, 0x0b, 0x08, 0x00, 0x01, 0x00, 0x00, 0x00
        /*0020*/ 	.byte	0x00, 0x00, 0x00, 0x00


//--------------------- .nv.info._Z7allLog2PdS_i  --------------------------
	.section	.nv.info._Z7allLog2PdS_i,"",@"SHT_CUDA_INFO"
	.sectionflags	@""
	.align	4


	//----- nvinfo : EIATTR_CUDA_API_VERSION
	.align		4
        /*0000*/ 	.byte	0x04, 0x37
        /*0002*/ 	.short	(.L_7 - .L_6)
.L_6:
        /*0004*/ 	.word	0x00000082


	//----- nvinfo : EIATTR_KPARAM_INFO
	.align		4
.L_7:
        /*0008*/ 	.byte	0x04, 0x17
        /*000a*/ 	.short	(.L_9 - .L_8)
.L_8:
        /*000c*/ 	.word	0x00000000
        /*0010*/ 	.short	0x0002
        /*0012*/ 	.short	0x0010
        /*0014*/ 	.byte	0x00, 0xf0, 0x11, 0x00


	//----- nvinfo : EIATTR_KPARAM_INFO
	.align		4
.L_9:
        /*0018*/ 	.byte	0x04, 0x17
        /*001a*/ 	.short	(.L_11 - .L_10)
.L_10:
        /*001c*/ 	.word	0x00000000
        /*0020*/ 	.short	0x0001
        /*0022*/ 	.short	0x0008
        /*0024*/ 	.byte	0x00, 0xf5, 0x21, 0x00


	//----- nvinfo : EIATTR_KPARAM_INFO
	.align		4
.L_11:
        /*0028*/ 	.byte	0x04, 0x17
        /*002a*/ 	.short	(.L_13 - .L_12)
.L_12:
        /*002c*/ 	.word	0x00000000
        /*0030*/ 	.short	0x0000
        /*0032*/ 	.short	0x0000
        /*0034*/ 	.byte	0x00, 0xf5, 0x21, 0x00


	//----- nvinfo : EIATTR_SPARSE_MMA_MASK
	.align		4
.L_13:
        /*0038*/ 	.byte	0x03, 0x50
        /*003a*/ 	.short	0x0000


	//----- nvinfo : EIATTR_MAXREG_COUNT
	.align		4
        /*003c*/ 	.byte	0x03, 0x1b
        /*003e*/ 	.short	0x00ff


	//----- nvinfo : EIATTR_MERCURY_ISA_VERSION
	.align		4
        /*0040*/ 	.byte	0x03, 0x5f
        /*0042*/ 	.short	0x0101


	//----- nvinfo : EIATTR_VRC_CTA_INIT_COUNT
	.align		4
        /*0044*/ 	.byte	0x02, 0x4a
	.zero		1
	.zero		1


	//----- nvinfo : EIATTR_EXIT_INSTR_OFFSETS
	.align		4
        /*0048*/ 	.byte	0x04, 0x1c
        /*004a*/ 	.short	(.L_15 - .L_14)


	//   ....[0]....
.L_14:
        /*004c*/ 	.word	0x00000030


	//   ....[1]....
        /*0050*/ 	.word	0x000001c0


	//----- nvinfo : EIATTR_CRS_STACK_SIZE
	.align		4
.L_15:
        /*0054*/ 	.byte	0x04, 0x1e
        /*0056*/ 	.short	(.L_17 - .L_16)
.L_16:
        /*0058*/ 	.word	0x00000000


	//----- nvinfo : EIATTR_CBANK_PARAM_SIZE
	.align		4
.L_17:
        /*005c*/ 	.byte	0x03, 0x19
        /*005e*/ 	.short	0x0014


	//----- nvinfo : EIATTR_PARAM_CBANK
	.align		4
        /*0060*/ 	.byte	0x04, 0x0a
        /*0062*/ 	.short	(.L_19 - .L_18)
	.align		4
.L_18:
        /*0064*/ 	.word	index@(.nv.constant0._Z7allLog2PdS_i)
        /*0068*/ 	.short	0x0380
        /*006a*/ 	.short	0x0014


	//----- nvinfo : EIATTR_SW_WAR
	.align		4
.L_19:
        /*006c*/ 	.byte	0x04, 0x36
        /*006e*/ 	.short	(.L_21 - .L_20)
.L_20:
        /*0070*/ 	.word	0x00000008
.L_21:


//--------------------- .nv.callgraph             --------------------------
	.section	.nv.callgraph,"",@"SHT_CUDA_CALLGRAPH"
	.align	4
	.sectionentsize	8
	.align		4
        /*0000*/ 	.word	0x00000000
	.align		4
        /*0004*/ 	.word	0xffffffff
	.align		4
        /*0008*/ 	.word	0x00000000
	.align		4
        /*000c*/ 	.word	0xfffffffe
	.align		4
        /*0010*/ 	.word	0x00000000
	.align		4
        /*0014*/ 	.word	0xfffffffd
	.align		4
        /*0018*/ 	.word	0x00000000
	.align		4
        /*001c*/ 	.word	0xfffffffc


//--------------------- .text._Z7allLog2PdS_i     --------------------------
	.section	.text._Z7allLog2PdS_i,"ax",@progbits
	.align	128
        .global         _Z7allLog2PdS_i
        .type           _Z7allLog2PdS_i,@function
        .size           _Z7allLog2PdS_i,(.L_x_4 - _Z7allLog2PdS_i)
        .other          _Z7allLog2PdS_i,@"STO_CUDA_ENTRY STV_DEFAULT"
_Z7allLog2PdS_i:
.text._Z7allLog2PdS_i:
[----:B------:R-:W-:Y:S08]  /*0000*/  LDC R1, c[0x0][0x37c] ;  /* 0x0000df00ff017b82 */ /* 0x000ff00000000800 */
[----:B------:R-:W0:Y:S02]  /*0010*/  LDC R0, c[0x0][0x390] ;  /* 0x0000e400ff007b82 */ /* 0x000e240000000800 */
[----:B0-----:R-:W-:-:S13]  /*0020*/  ISETP.GE.AND P0, PT, R0, 0x1, PT ;  /* 0x000000010000780c */ /* 0x001fda0003f06270 */
[----:B------:R-:W-:Y:S05]  /*0030*/  @!P0 EXIT ;  /* 0x000000000000894d */ /* 0x000fea0003800000 */
[----:B------:R-:W0:Y:S01]  /*0040*/  S2R R0, SR_CTAID.X ;  /* 0x0000000000007919 */ /* 0x000e220000002500 */
[----:B------:R-:W1:Y:S01]  /*0050*/  LDC.64 R8, c[0x0][0x380] ;  /* 0x0000e000ff087b82 */ /* 0x000e620000000a00 */
[----:B------:R-:W2:Y:S01]  /*0060*/  LDCU UR4, c[0x0][0x360] ;  /* 0x00006c00ff0477ac */ /* 0x000ea20008000800 */
[----:B------:R-:W0:Y:S01]  /*0070*/  S2R R3, SR_TID.X ;  /* 0x0000000000037919 */ /* 0x000e220000002100 */
[----:B------:R-:W2:Y:S05]  /*0080*/  LDCU UR5, c[0x0][0x370] ;  /* 0x00006e00ff0577ac */ /* 0x000eaa0008000800 */
[----:B------:R-:W3:Y:S01]  /*0090*/  LDC.64 R10, c[0x0][0x388] ;  /* 0x0000e200ff0a7b82 */ /* 0x000ee20000000a00 */
[----:B------:R-:W4:Y:S01]  /*00a0*/  LDCU.64 UR6, c[0x0][0x358] ;  /* 0x00006b00ff0677ac */ /* 0x000f220008000a00 */
[----:B------:R-:W0:Y:S01]  /*00b0*/  LDCU UR8, c[0x0][0x390] ;  /* 0x00007200ff0877ac */ /* 0x000e220008000800 */
[----:B--2---:R-:W-:-:S02]  /*00c0*/  UIMAD UR5, UR4, UR5, URZ ;  /* 0x00000005040572a4 */ /* 0x004fc4000f8e02ff */
[----:B0-----:R-:W-:Y:S01]  /*00d0*/  IMAD R0, R0, UR4, R3 ;  /* 0x0000000400007c24 */ /* 0x001fe2000f8e0203 */
[----:B----4-:R-:W-:-:S09]  /*00e0*/  UMOV UR4, URZ ;  /* 0x000000ff00047c82 */ /* 0x010fd20008000000 */
.L_x_2:
[----:B0-----:R-:W-:Y:S01]  /*00f0*/  IADD3 R7, PT, PT, R0, UR4, RZ ;  /* 0x0000000400077c10 */ /* 0x001fe2000fffe0ff */
[----:B------:R-:W-:Y:S01]  /*0100*/  UIADD3 UR4, UPT, UPT, UR5, UR4, URZ ;  /* 0x0000000405047290 */ /* 0x000fe2000fffe0ff */
[----:B------:R-:W-:Y:S02]  /*0110*/  BSSY.RECONVERGENT B0, `(.L_x_0) ;  /* 0x0000009000007945 */ /* 0x000fe40003800200 */
[----:B------:R-:W-:Y:S01]  /*0120*/  ISETP.GE.AND P0, PT, R7, UR8, PT ;  /* 0x0000000807007c0c */ /* 0x000fe2000bf06270 */
[----:B------:R-:W-:-:S12]  /*0130*/  UISETP.GE.AND UP0, UPT, UR4, UR8, UPT ;  /* 0x000000080400728c */ /* 0x000fd8000bf06270 */
[----:B------:R-:W-:Y:S05]  /*0140*/  @P0 BRA `(.L_x_1) ;  /* 0x0000000000140947 */ /* 0x000fea0003800000 */
[----:B-1----:R-:W-:-:S06]  /*0150*/  IMAD.WIDE R2, R7, 0x8, R8 ;  /* 0x0000000807027825 */ /* 0x002fcc00078e0208 */
[----:B------:R-:W2:Y:S01]  /*0160*/  LDG.E.64 R2, desc[UR6][R2.64] ;  /* 0x0000000602027981 */ /* 0x000ea2000c1e1b00 */
[----:B---3--:R-:W-:Y:S01]  /*0170*/  IMAD.WIDE R6, R7, 0x8, R10 ;  /* 0x0000000807067825 */ /* 0x008fe200078e020a */
[----:B--2---:R-:W-:-:S07]  /*0180*/  DMUL R4, R2, 0.5 ;  /* 0x3fe0000002047828 */ /* 0x004fce0000000000 */
[----:B------:R0:W-:Y:S04]  /*0190*/  STG.E.64 desc[UR6][R6.64], R4 ;  /* 0x0000000406007986 */ /* 0x0001e8000c101b06 */
.L_x_1:
[----:B------:R-:W-:Y:S05]  /*01a0*/  BSYNC.RECONVERGENT B0 ;  /* 0x0000000000007941 */ /* 0x000fea0003800200 */
.L_x_0:
[----:B------:R-:W-:Y:S05]  /*01b0*/  BRA.U !UP0, `(.L_x_2) ;  /* 0xfffffffd08cc7547 */ /* 0x000fea000b83ffff */
[----:B------:R-:W-:Y:S05]  /*01c0*/  EXIT ;  /* 0x000000000000794d */ /* 0x000fea0003800000 */
.L_x_3:
[----:B------:R-:W-:-:S00]  /*01d0*/  BRA `(.L_x_3) ;  /* 0xfffffffc00fc7947 */ /* 0x000fc0000383ffff */
[----:B------:R-:W-:-:S00]  /*01e0*/  NOP ;  /* 0x0000000000007918 */ /* 0x000fc00000000000 */
        /* <DEDUP_REMOVED lines=9> */
.L_x_4:


//--------------------- .nv.shared.reserved.0     --------------------------
	.section	.nv.shared.reserved.0,"aw",@nobits
	.weak		__nv_reservedSMEM_offset_0_alias
	.size		__nv_reservedSMEM_offset_0_alias, 0, 64
	.other		__nv_reservedSMEM_offset_0_alias,@"STO_CUDA_RESERVED_SHARED STV_DEFAULT"
__nv_reservedSMEM_offset_0_alias:
	.zero		0
	.zero		64


//--------------------- .nv.constant0._Z7allLog2PdS_i --------------------------
	.section	.nv.constant0._Z7allLog2PdS_i,"a",@progbits
	.sectionflags	@""
	.align	4
.nv.constant0._Z7allLog2PdS_i:
	.zero		916


//--------------------- SYMBOLS --------------------------

	.type		.nv.reservedSmem.offset0,@object
	.size		.nv.reservedSmem.offset0,0x4
